//
// Generated by NVIDIA NVVM Compiler
//
// Compiler Build ID: CL-36424714
// Cuda compilation tools, release 13.0, V13.0.88
// Based on NVVM 20.0.0
//

.version 9.0
.target sm_100
.address_size 64

	// .globl	_Z21bandwidth_read_kernelPK7Vec4U32Pmmi
// _ZZ21bandwidth_read_kernelPK7Vec4U32PmmiE14block_checksum has been demoted

.visible .entry _Z21bandwidth_read_kernelPK7Vec4U32Pmmi(
	.param .u64 .ptr .align 1 _Z21bandwidth_read_kernelPK7Vec4U32Pmmi_param_0,
	.param .u64 .ptr .align 1 _Z21bandwidth_read_kernelPK7Vec4U32Pmmi_param_1,
	.param .u64 _Z21bandwidth_read_kernelPK7Vec4U32Pmmi_param_2,
	.param .u32 _Z21bandwidth_read_kernelPK7Vec4U32Pmmi_param_3
)
{
	.reg .pred 	%p<20>;
	.reg .b32 	%r<83>;
	.reg .b64 	%rd<189>;
	// demoted variable
	.shared .align 8 .b8 _ZZ21bandwidth_read_kernelPK7Vec4U32PmmiE14block_checksum[2048];
	ld.param.u64 	%rd52, [_Z21bandwidth_read_kernelPK7Vec4U32Pmmi_param_0];
	ld.param.u64 	%rd49, [_Z21bandwidth_read_kernelPK7Vec4U32Pmmi_param_1];
	ld.param.u64 	%rd50, [_Z21bandwidth_read_kernelPK7Vec4U32Pmmi_param_2];
	ld.param.u32 	%r33, [_Z21bandwidth_read_kernelPK7Vec4U32Pmmi_param_3];
	cvta.to.global.u64 	%rd1, %rd52;
	mov.u32 	%r1, %ctaid.x;
	mov.u32 	%r2, %ntid.x;
	mov.u32 	%r3, %tid.x;
	mad.lo.s32 	%r34, %r1, %r2, %r3;
	cvt.u64.u32 	%rd2, %r34;
	mov.u32 	%r35, %nctaid.x;
	mul.lo.s32 	%r36, %r35, %r2;
	cvt.u64.u32 	%rd3, %r36;
	setp.lt.s32 	%p1, %r33, 1;
	mov.b64 	%rd169, 0;
	@%p1 bra 	$L__BB0_17;
	and.b32  	%r4, %r33, 3;
	setp.lt.u32 	%p2, %r33, 4;
	mov.b64 	%rd169, 0;
	mov.b32 	%r74, 0;
	@%p2 bra 	$L__BB0_12;
	and.b32  	%r74, %r33, 2147483644;
	neg.s32 	%r73, %r74;
	shl.b64 	%rd4, %rd3, 2;
	shl.b64 	%rd56, %rd3, 4;
	add.s64 	%rd5, %rd1, %rd56;
	shl.b64 	%rd166, %rd2, 4;
	shl.b64 	%rd57, %rd3, 5;
	add.s64 	%rd7, %rd1, %rd57;
	mul.lo.s64 	%rd8, %rd3, 3;
	mad.lo.s64 	%rd9, %rd3, 48, %rd1;
	mov.b64 	%rd169, 0;
	mov.u64 	%rd167, %rd2;
$L__BB0_3:
	.pragma "nounroll";
	setp.ge.u64 	%p3, %rd167, %rd50;
	@%p3 bra 	$L__BB0_5;
	add.s64 	%rd58, %rd1, %rd166;
	ld.global.nc.v4.u32 	{%r38, %r39, %r40, %r41}, [%rd58];
	cvt.u64.u32 	%rd59, %r38;
	xor.b64  	%rd60, %rd169, %rd59;
	cvt.u64.u32 	%rd61, %r39;
	add.s64 	%rd62, %rd60, %rd61;
	cvt.u64.u32 	%rd63, %r40;
	xor.b64  	%rd64, %rd62, %rd63;
	cvt.u64.u32 	%rd65, %r41;
	add.s64 	%rd169, %rd64, %rd65;
$L__BB0_5:
	add.s64 	%rd66, %rd3, %rd167;
	setp.ge.u64 	%p4, %rd66, %rd50;
	@%p4 bra 	$L__BB0_7;
	add.s64 	%rd67, %rd5, %rd166;
	ld.global.nc.v4.u32 	{%r42, %r43, %r44, %r45}, [%rd67];
	cvt.u64.u32 	%rd68, %r42;
	xor.b64  	%rd69, %rd169, %rd68;
	cvt.u64.u32 	%rd70, %r43;
	add.s64 	%rd71, %rd69, %rd70;
	cvt.u64.u32 	%rd72, %r44;
	xor.b64  	%rd73, %rd71, %rd72;
	cvt.u64.u32 	%rd74, %r45;
	add.s64 	%rd169, %rd73, %rd74;
$L__BB0_7:
	shl.b64 	%rd75, %rd3, 1;
	add.s64 	%rd76, %rd75, %rd167;
	setp.ge.u64 	%p5, %rd76, %rd50;
	@%p5 bra 	$L__BB0_9;
	add.s64 	%rd77, %rd7, %rd166;
	ld.global.nc.v4.u32 	{%r46, %r47, %r48, %r49}, [%rd77];
	cvt.u64.u32 	%rd78, %r46;
	xor.b64  	%rd79, %rd169, %rd78;
	cvt.u64.u32 	%rd80, %r47;
	add.s64 	%rd81, %rd79, %rd80;
	cvt.u64.u32 	%rd82, %r48;
	xor.b64  	%rd83, %rd81, %rd82;
	cvt.u64.u32 	%rd84, %r49;
	add.s64 	%rd169, %rd83, %rd84;
$L__BB0_9:
	add.s64 	%rd85, %rd8, %rd167;
	setp.ge.u64 	%p6, %rd85, %rd50;
	@%p6 bra 	$L__BB0_11;
	add.s64 	%rd86, %rd9, %rd166;
	ld.global.nc.v4.u32 	{%r50, %r51, %r52, %r53}, [%rd86];
	cvt.u64.u32 	%rd87, %r50;
	xor.b64  	%rd88, %rd169, %rd87;
	cvt.u64.u32 	%rd89, %r51;
	add.s64 	%rd90, %rd88, %rd89;
	cvt.u64.u32 	%rd91, %r52;
	xor.b64  	%rd92, %rd90, %rd91;
	cvt.u64.u32 	%rd93, %r53;
	add.s64 	%rd169, %rd92, %rd93;
$L__BB0_11:
	add.s32 	%r73, %r73, 4;
	add.s64 	%rd167, %rd167, %rd4;
	shl.b64 	%rd94, %rd3, 6;
	add.s64 	%rd166, %rd166, %rd94;
	setp.ne.s32 	%p7, %r73, 0;
	@%p7 bra 	$L__BB0_3;
$L__BB0_12:
	setp.eq.s32 	%p8, %r4, 0;
	@%p8 bra 	$L__BB0_17;
	cvt.u64.u32 	%rd95, %r74;
	mad.lo.s64 	%rd175, %rd95, %rd3, %rd2;
	shl.b64 	%rd96, %rd175, 4;
	add.s64 	%rd176, %rd1, %rd96;
	shl.b64 	%rd27, %rd3, 4;
	neg.s32 	%r75, %r4;
$L__BB0_14:
	.pragma "nounroll";
	setp.ge.u64 	%p9, %rd175, %rd50;
	@%p9 bra 	$L__BB0_16;
	ld.global.nc.v4.u32 	{%r54, %r55, %r56, %r57}, [%rd176];
	cvt.u64.u32 	%rd97, %r54;
	xor.b64  	%rd98, %rd169, %rd97;
	cvt.u64.u32 	%rd99, %r55;
	add.s64 	%rd100, %rd98, %rd99;
	cvt.u64.u32 	%rd101, %r56;
	xor.b64  	%rd102, %rd100, %rd101;
	cvt.u64.u32 	%rd103, %r57;
	add.s64 	%rd169, %rd102, %rd103;
$L__BB0_16:
	add.s64 	%rd176, %rd176, %rd27;
	add.s64 	%rd175, %rd175, %rd3;
	add.s32 	%r75, %r75, 1;
	setp.ne.s32 	%p10, %r75, 0;
	@%p10 bra 	$L__BB0_14;
$L__BB0_17:
	shl.b32 	%r58, %r3, 3;
	mov.u32 	%r59, _ZZ21bandwidth_read_kernelPK7Vec4U32PmmiE14block_checksum;
	add.s32 	%r60, %r59, %r58;
	st.shared.u64 	[%r60], %rd169;
	bar.sync 	0;
	setp.ne.s32 	%p11, %r3, 0;
	@%p11 bra 	$L__BB0_31;
	and.b32  	%r13, %r2, 15;
	setp.lt.u32 	%p12, %r2, 16;
	mov.b64 	%rd188, 0;
	mov.b32 	%r79, 0;
	@%p12 bra 	$L__BB0_21;
	and.b32  	%r79, %r2, 2032;
	add.s32 	%r76, %r59, 64;
	and.b32  	%r64, %r2, -16;
	neg.s32 	%r77, %r64;
	mov.b64 	%rd188, 0;
$L__BB0_20:
	.pragma "nounroll";
	ld.shared.u64 	%rd107, [%r76+-64];
	xor.b64  	%rd108, %rd107, %rd188;
	ld.shared.u64 	%rd109, [%r76+-56];
	xor.b64  	%rd110, %rd109, %rd108;
	ld.shared.u64 	%rd111, [%r76+-48];
	xor.b64  	%rd112, %rd111, %rd110;
	ld.shared.u64 	%rd113, [%r76+-40];
	xor.b64  	%rd114, %rd113, %rd112;
	ld.shared.u64 	%rd115, [%r76+-32];
	xor.b64  	%rd116, %rd115, %rd114;
	ld.shared.u64 	%rd117, [%r76+-24];
	xor.b64  	%rd118, %rd117, %rd116;
	ld.shared.u64 	%rd119, [%r76+-16];
	xor.b64  	%rd120, %rd119, %rd118;
	ld.shared.u64 	%rd121, [%r76+-8];
	xor.b64  	%rd122, %rd121, %rd120;
	ld.shared.u64 	%rd123, [%r76];
	xor.b64  	%rd124, %rd123, %rd122;
	ld.shared.u64 	%rd125, [%r76+8];
	xor.b64  	%rd126, %rd125, %rd124;
	ld.shared.u64 	%rd127, [%r76+16];
	xor.b64  	%rd128, %rd127, %rd126;
	ld.shared.u64 	%rd129, [%r76+24];
	xor.b64  	%rd130, %rd129, %rd128;
	ld.shared.u64 	%rd131, [%r76+32];
	xor.b64  	%rd132, %rd131, %rd130;
	ld.shared.u64 	%rd133, [%r76+40];
	xor.b64  	%rd134, %rd133, %rd132;
	ld.shared.u64 	%rd135, [%r76+48];
	xor.b64  	%rd136, %rd135, %rd134;
	ld.shared.u64 	%rd137, [%r76+56];
	xor.b64  	%rd188, %rd137, %rd136;
	add.s32 	%r77, %r77, 16;
	add.s32 	%r76, %r76, 128;
	setp.ne.s32 	%p13, %r77, 0;
	@%p13 bra 	$L__BB0_20;
$L__BB0_21:
	setp.eq.s32 	%p14, %r13, 0;
	@%p14 bra 	$L__BB0_30;
	and.b32  	%r21, %r2, 7;
	setp.lt.u32 	%p15, %r13, 8;
	@%p15 bra 	$L__BB0_24;
	shl.b32 	%r65, %r79, 3;
	add.s32 	%r67, %r59, %r65;
	ld.shared.u64 	%rd139, [%r67];
	ld.shared.u64 	%rd140, [%r67+8];
	xor.b64  	%rd141, %rd139, %rd140;
	ld.shared.u64 	%rd142, [%r67+16];
	xor.b64  	%rd143, %rd141, %rd142;
	ld.shared.u64 	%rd144, [%r67+24];
	xor.b64  	%rd145, %rd143, %rd144;
	ld.shared.u64 	%rd146, [%r67+32];
	xor.b64  	%rd147, %rd145, %rd146;
	ld.shared.u64 	%rd148, [%r67+40];
	xor.b64  	%rd149, %rd147, %rd148;
	ld.shared.u64 	%rd150, [%r67+48];
	xor.b64  	%rd151, %rd149, %rd150;
	ld.shared.u64 	%rd152, [%r67+56];
	xor.b64  	%rd153, %rd151, %rd152;
	xor.b64  	%rd188, %rd153, %rd188;
	add.s32 	%r79, %r79, 8;
$L__BB0_24:
	setp.eq.s32 	%p16, %r21, 0;
	@%p16 bra 	$L__BB0_30;
	and.b32  	%r24, %r2, 3;
	setp.lt.u32 	%p17, %r21, 4;
	@%p17 bra 	$L__BB0_27;
	shl.b32 	%r68, %r79, 3;
	add.s32 	%r70, %r59, %r68;
	ld.shared.u64 	%rd155, [%r70];
	ld.shared.u64 	%rd156, [%r70+8];
	xor.b64  	%rd157, %rd155, %rd156;
	ld.shared.u64 	%rd158, [%r70+16];
	xor.b64  	%rd159, %rd157, %rd158;
	ld.shared.u64 	%rd160, [%r70+24];
	xor.b64  	%rd161, %rd159, %rd160;
	xor.b64  	%rd188, %rd161, %rd188;
	add.s32 	%r79, %r79, 4;
$L__BB0_27:
	setp.eq.s32 	%p18, %r24, 0;
	@%p18 bra 	$L__BB0_30;
	shl.b32 	%r71, %r79, 3;
	add.s32 	%r82, %r59, %r71;
	neg.s32 	%r81, %r24;
$L__BB0_29:
	.pragma "nounroll";
	ld.shared.u64 	%rd162, [%r82];
	xor.b64  	%rd188, %rd162, %rd188;
	add.s32 	%r82, %r82, 8;
	add.s32 	%r81, %r81, 1;
	setp.ne.s32 	%p19, %r81, 0;
	@%p19 bra 	$L__BB0_29;
$L__BB0_30:
	cvta.to.global.u64 	%rd163, %rd49;
	mul.wide.u32 	%rd164, %r1, 8;
	add.s64 	%rd165, %rd163, %rd164;
	st.global.u64 	[%rd165], %rd188;
$L__BB0_31:
	ret;

}


// ===== COMPILED SASS (sm_100) =====

	.target	sm_100

	.elftype	@"ET_EXEC"


//--------------------- .note.nv.tkinfo           --------------------------
	.section	.note.nv.tkinfo,"",@"SHT_NOTE"
	.sectionflags	@"SHF_NOTE_NV_TKINFO"
	.tkinfo
        /*0018*/ 	.word	0x00000002
        /*0030*/ 	.string	""
        /*0030*/ 	.string	"ptxas"
        /*0030*/ 	.string	"Cuda compilation tools, release 13.0, V13.0.88"
        /*0030*/ 	.string	"Build cuda_13.0.r13.0/compiler.36424714_0"
        /*0030*/ 	.string	"-arch sm_100 -m 64 "



//--------------------- .note.nv.cuinfo           --------------------------
	.section	.note.nv.cuinfo,"",@"SHT_NOTE"
	.sectionflags	@"SHF_NOTE_NV_CUINFO"
        /*0018*/ 	.short	0x0002
        /*001a*/ 	.short	0x0064
        /*001c*/ 	.short	0x0082
	.zero		2


//--------------------- .nv.info                  --------------------------
	.section	.nv.info,"",@"SHT_CUDA_INFO"
	.align	4


	//----- nvinfo : EIATTR_REGCOUNT
	.align		4
        /*0000*/ 	.byte	0x04, 0x2f
        /*0002*/ 	.short	(.L_1 - .L_0)
	.align		4
.L_0:
        /*0004*/ 	.word	index@(_Z21bandwidth_read_kernelPK7Vec4U32Pmmi)
        /*0008*/ 	.word	0x00000024


	//----- nvinfo : EIATTR_FRAME_SIZE
	.align		4
.L_1:
        /*000c*/ 	.byte	0x04, 0x11
        /*000e*/ 	.short	(.L_3 - .L_2)
	.align		4
.L_2:
        /*0010*/ 	.word	index@(_Z21bandwidth_read_kernelPK7Vec4U32Pmmi)
        /*0014*/ 	.word	0x00000000


	//----- nvinfo : EIATTR_MIN_STACK_SIZE
	.align		4
.L_3:
        /*0018*/ 	.byte	0x04, 0x12
        /*001a*/ 	.short	(.L_5 - .L_4)
	.align		4
.L_4:
        /*001c*/ 	.word	index@(_Z21bandwidth_read_kernelPK7Vec4U32Pmmi)
        /*0020*/ 	.word	0x00000000
.L_5:


//--------------------- .nv.compat                --------------------------
	.section	.nv.compat,"",@"SHT_CUDA_COMPAT_INFO"
	.align	4
        /*0000*/ 	.byte	0x02, 0x09, 0x00, 0x00, 0x02, 0x02, 0x01, 0x00, 0x02, 0x05, 0x05, 0x00, 0x03, 0x07, 0x01, 0x01
        /*0010*/ 	.byte	0x02, 0x03, 0x00, 0x00, 0x02, 0x06, 0x01, 0x00, 0x04, 0x0b, 0x08, 0x00, 0x09, 0x00, 0x00, 0x00
        /*0020*/ 	.byte	0x00, 0x00, 0x00, 0x00


//--------------------- .nv.info._Z21bandwidth_read_kernelPK7Vec4U32Pmmi --------------------------
	.section	.nv.info._Z21bandwidth_read_kernelPK7Vec4U32Pmmi,"",@"SHT_CUDA_INFO"
	.sectionflags	@""
	.align	4


	//----- nvinfo : EIATTR_CUDA_API_VERSION
	.align		4
        /*0000*/ 	.byte	0x04, 0x37
        /*0002*/ 	.short	(.L_7 - .L_6)
.L_6:
        /*0004*/ 	.word	0x00000082


	//----- nvinfo : EIATTR_KPARAM_INFO
	.align		4
.L_7:
        /*0008*/ 	.byte	0x04, 0x17
        /*000a*/ 	.short	(.L_9 - .L_8)
.L_8:
        /*000c*/ 	.word	0x00000000
        /*0010*/ 	.short	0x0003
        /*0012*/ 	.short	0x0018
        /*0014*/ 	.byte	0x00, 0xf0, 0x11, 0x00


	//----- nvinfo : EIATTR_KPARAM_INFO
	.align		4
.L_9:
        /*0018*/ 	.byte	0x04, 0x17
        /*001a*/ 	.short	(.L_11 - .L_10)
.L_10:
        /*001c*/ 	.word	0x00000000
        /*0020*/ 	.short	0x0002
        /*0022*/ 	.short	0x0010
        /*0024*/ 	.byte	0x00, 0xf0, 0x21, 0x00


	//----- nvinfo : EIATTR_KPARAM_INFO
	.align		4
.L_11:
        /*0028*/ 	.byte	0x04, 0x17
        /*002a*/ 	.short	(.L_13 - .L_12)
.L_12:
        /*002c*/ 	.word	0x00000000
        /*0030*/ 	.short	0x0001
        /*0032*/ 	.short	0x0008
        /*0034*/ 	.byte	0x00, 0xf5, 0x21, 0x00


	//----- nvinfo : EIATTR_KPARAM_INFO
	.align		4
.L_13:
        /*0038*/ 	.byte	0x04, 0x17
        /*003a*/ 	.short	(.L_15 - .L_14)
.L_14:
        /*003c*/ 	.word	0x00000000
        /*0040*/ 	.short	0x0000
        /*0042*/ 	.short	0x0000
        /*0044*/ 	.byte	0x00, 0xf5, 0x21, 0x00


	//----- nvinfo : EIATTR_SPARSE_MMA_MASK
	.align		4
.L_15:
        /*0048*/ 	.byte	0x03, 0x50
        /*004a*/ 	.short	0x0000


	//----- nvinfo : EIATTR_MAXREG_COUNT
	.align		4
        /*004c*/ 	.byte	0x03, 0x1b
        /*004e*/ 	.short	0x00ff


	//----- nvinfo : EIATTR_NUM_BARRIERS
	.align		4
        /*0050*/ 	.byte	0x02, 0x4c
        /*0052*/ 	.byte	0x01
	.zero		1


	//----- nvinfo : EIATTR_MERCURY_ISA_VERSION
	.align		4
        /*0054*/ 	.byte	0x03, 0x5f
        /*0056*/ 	.short	0x0101


	//----- nvinfo : EIATTR_VRC_CTA_INIT_COUNT
	.align		4
        /*0058*/ 	.byte	0x02, 0x4a
	.zero		1
	.zero		1


	//----- nvinfo : EIATTR_EXIT_INSTR_OFFSETS
	.align		4
        /*005c*/ 	.byte	0x04, 0x1c
        /*005e*/ 	.short	(.L_17 - .L_16)


	//   ....[0]....
.L_16:
        /*0060*/ 	.word	0x00000830


	//   ....[1]....
        /*0064*/ 	.word	0x00000d80


	//----- nvinfo : EIATTR_CBANK_PARAM_SIZE
	.align		4
.L_17:
        /*0068*/ 	.byte	0x03, 0x19
        /*006a*/ 	.short	0x001c


	//----- nvinfo : EIATTR_PARAM_CBANK
	.align		4
        /*006c*/ 	.byte	0x04, 0x0a
        /*006e*/ 	.short	(.L_19 - .L_18)
	.align		4
.L_18:
        /*0070*/ 	.word	index@(.nv.constant0._Z21bandwidth_read_kernelPK7Vec4U32Pmmi)
        /*0074*/ 	.short	0x0380
        /*0076*/ 	.short	0x001c


	//----- nvinfo : EIATTR_SW_WAR
	.align		4
.L_19:
        /*0078*/ 	.byte	0x04, 0x36
        /*007a*/ 	.short	(.L_21 - .L_20)
.L_20:
        /*007c*/ 	.word	0x00000008
.L_21:


//--------------------- .nv.callgraph             --------------------------
	.section	.nv.callgraph,"",@"SHT_CUDA_CALLGRAPH"
	.align	4
	.sectionentsize	8
	.align		4
        /*0000*/ 	.word	0x00000000
	.align		4
        /*0004*/ 	.word	0xffffffff
	.align		4
        /*0008*/ 	.word	0x00000000
	.align		4
        /*000c*/ 	.word	0xfffffffe
	.align		4
        /*0010*/ 	.word	0x00000000
	.align		4
        /*0014*/ 	.word	0xfffffffd
	.align		4
        /*0018*/ 	.word	0x00000000
	.align		4
        /*001c*/ 	.word	0xfffffffc


//--------------------- .text._Z21bandwidth_read_kernelPK7Vec4U32Pmmi --------------------------
	.section	.text._Z21bandwidth_read_kernelPK7Vec4U32Pmmi,"ax",@progbits
	.align	128
        .global         _Z21bandwidth_read_kernelPK7Vec4U32Pmmi
        .type           _Z21bandwidth_read_kernelPK7Vec4U32Pmmi,@function
        .size           _Z21bandwidth_read_kernelPK7Vec4U32Pmmi,(.L_x_11 - _Z21bandwidth_read_kernelPK7Vec4U32Pmmi)
        .other          _Z21bandwidth_read_kernelPK7Vec4U32Pmmi,@"STO_CUDA_ENTRY STV_DEFAULT"
_Z21bandwidth_read_kernelPK7Vec4U32Pmmi:
.text._Z21bandwidth_read_kernelPK7Vec4U32Pmmi:
[----:B------:R-:W-:Y:S01]  /*0000*/  LDC R1, c[0x0][0x37c] ;  /* 0x0000df00ff017b82 */ /* 0x000fe20000000800 */
[----:B------:R-:W0:Y:S01]  /*0010*/  LDCU UR5, c[0x0][0x398] ;  /* 0x00007300ff0577ac */ /* 0x000e220008000800 */
[----:B------:R-:W1:Y:S01]  /*0020*/  S2R R0, SR_CTAID.X ;  /* 0x0000000000007919 */ /* 0x000e620000002500 */
[----:B------:R-:W-:Y:S01]  /*0030*/  IMAD.MOV.U32 R5, RZ, RZ, RZ ;  /* 0x000000ffff057224 */ /* 0x000fe200078e00ff */
[----:B------:R-:W2:Y:S01]  /*0040*/  LDCU UR9, c[0x0][0x360] ;  /* 0x00006c00ff0977ac */ /* 0x000ea20008000800 */
[----:B------:R-:W3:Y:S03]  /*0050*/  S2R R3, SR_TID.X ;  /* 0x0000000000037919 */ /* 0x000ee60000002100 */
[----:B------:R-:W4:Y:S01]  /*0060*/  LDC R4, c[0x0][0x370] ;  /* 0x0000dc00ff047b82 */ /* 0x000f220000000800 */
[----:B------:R-:W-:Y:S01]  /*0070*/  IMAD.MOV.U32 R2, RZ, RZ, RZ ;  /* 0x000000ffff027224 */ /* 0x000fe200078e00ff */
[----:B------:R-:W1:Y:S01]  /*0080*/  LDCU.64 UR10, c[0x0][0x358] ;  /* 0x00006b00ff0a77ac */ /* 0x000e620008000a00 */
[----:B0-----:R-:W-:-:S09]  /*0090*/  UISETP.GE.AND UP0, UPT, UR5, 0x1, UPT ;  /* 0x000000010500788c */ /* 0x001fd2000bf06270 */
[----:B--2---:R-:W-:Y:S05]  /*00a0*/  BRA.U !UP0, `(.L_x_0) ;  /* 0x0000000508bc7547 */ /* 0x004fea000b800000 */
[----:B------:R-:W-:Y:S01]  /*00b0*/  UISETP.GE.U32.AND UP1, UPT, UR5, 0x4, UPT ;  /* 0x000000040500788c */ /* 0x000fe2000bf26070 */
[----:B----4-:R-:W-:Y:S01]  /*00c0*/  IMAD R4, R4, UR9, RZ ;  /* 0x0000000904047c24 */ /* 0x010fe2000f8e02ff */
[----:B------:R-:W-:Y:S01]  /*00d0*/  ULOP3.LUT UR6, UR5, 0x3, URZ, 0xc0, !UPT ;  /* 0x0000000305067892 */ /* 0x000fe2000f8ec0ff */
[----:B-1-3--:R-:W-:Y:S01]  /*00e0*/  IMAD R22, R0, UR9, R3 ;  /* 0x0000000900167c24 */ /* 0x00afe2000f8e0203 */
[----:B------:R-:W-:Y:S01]  /*00f0*/  UMOV UR4, URZ ;  /* 0x000000ff00047c82 */ /* 0x000fe20008000000 */
[----:B------:R-:W-:Y:S01]  /*0100*/  IMAD.MOV.U32 R5, RZ, RZ, RZ ;  /* 0x000000ffff057224 */ /* 0x000fe200078e00ff */
[----:B------:R-:W-:Y:S01]  /*0110*/  UISETP.NE.AND UP0, UPT, UR6, URZ, UPT ;  /* 0x000000ff0600728c */ /* 0x000fe2000bf05270 */
[----:B------:R-:W-:Y:S02]  /*0120*/  IMAD.MOV.U32 R2, RZ, RZ, RZ ;  /* 0x000000ffff027224 */ /* 0x000fe400078e00ff */
[----:B------:R-:W-:Y:S08]  /*0130*/  BRA.U !UP1, `(.L_x_1) ;  /* 0x00000005092c7547 */ /* 0x000ff0000b800000 */
[----:B------:R-:W0:Y:S01]  /*0140*/  LDC.64 R20, c[0x0][0x380] ;  /* 0x0000e000ff147b82 */ /* 0x000e220000000a00 */
[----:B------:R-:W-:Y:S01]  /*0150*/  ULOP3.LUT UR4, UR5, 0x7ffffffc, URZ, 0xc0, !UPT ;  /* 0x7ffffffc05047892 */ /* 0x000fe2000f8ec0ff */
[----:B------:R-:W-:Y:S01]  /*0160*/  IMAD.SHL.U32 R29, R22, 0x10, RZ ;  /* 0x00000010161d7824 */ /* 0x000fe200078e00ff */
[--C-:B------:R-:W-:Y:S01]  /*0170*/  SHF.R.U32.HI R31, RZ, 0x1c, R22.reuse ;  /* 0x0000001cff1f7819 */ /* 0x100fe20000011616 */
[----:B------:R-:W-:Y:S01]  /*0180*/  UMOV UR5, URZ ;  /* 0x000000ff00057c82 */ /* 0x000fe20008000000 */
[----:B------:R-:W-:Y:S01]  /*0190*/  IMAD.MOV.U32 R5, RZ, RZ, RZ ;  /* 0x000000ffff057224 */ /* 0x000fe200078e00ff */
[----:B------:R-:W1:Y:S01]  /*01a0*/  LDCU.64 UR12, c[0x0][0x390] ;  /* 0x00007200ff0c77ac */ /* 0x000e620008000a00 */
[----:B------:R-:W-:Y:S01]  /*01b0*/  IMAD.MOV.U32 R2, RZ, RZ, RZ ;  /* 0x000000ffff027224 */ /* 0x000fe200078e00ff */
[----:B------:R-:W2:Y:S01]  /*01c0*/  LDC.64 R24, c[0x0][0x380] ;  /* 0x0000e000ff187b82 */ /* 0x000ea20000000a00 */
[----:B------:R-:W-:Y:S01]  /*01d0*/  IMAD.MOV.U32 R33, RZ, RZ, R22 ;  /* 0x000000ffff217224 */ /* 0x000fe200078e0016 */
[----:B------:R-:W-:Y:S01]  /*01e0*/  UIADD3 UR7, UPT, UPT, -UR4, URZ, URZ ;  /* 0x000000ff04077290 */ /* 0x000fe2000fffe1ff */
[----:B------:R-:W-:Y:S01]  /*01f0*/  IMAD.MOV.U32 R27, RZ, RZ, RZ ;  /* 0x000000ffff1b7224 */ /* 0x000fe200078e00ff */
[----:B0-----:R-:W-:-:S02]  /*0200*/  LEA R6, P0, R4, R20, 0x4 ;  /* 0x0000001404067211 */ /* 0x001fc400078020ff */
[C---:B------:R-:W-:Y:S02]  /*0210*/  LEA R7, P1, R4.reuse, R20, 0x5 ;  /* 0x0000001404077211 */ /* 0x040fe400078228ff */
[CC--:B------:R-:W-:Y:S02]  /*0220*/  LEA.HI.X R20, R4.reuse, R21.reuse, RZ, 0x4, P0 ;  /* 0x0000001504147211 */ /* 0x0c0fe400000f24ff */
[C---:B------:R-:W-:Y:S01]  /*0230*/  LEA.HI.X R21, R4.reuse, R21, RZ, 0x5, P1 ;  /* 0x0000001504157211 */ /* 0x040fe200008f2cff */
[----:B--2---:R-:W-:-:S04]  /*0240*/  IMAD.WIDE.U32 R24, R4, 0x30, R24 ;  /* 0x0000003004187825 */ /* 0x004fc800078e0018 */
[----:B-1----:R-:W-:-:S07]  /*0250*/  VIADD R26, R25, UR5 ;  /* 0x00000005191a7c36 */ /* 0x002fce0008000000 */
.L_x_2:
[----:B------:R-:W-:-:S04]  /*0260*/  ISETP.GE.U32.AND P0, PT, R33, UR12, PT ;  /* 0x0000000c21007c0c */ /* 0x000fc8000bf06070 */
[----:B------:R-:W-:-:S13]  /*0270*/  ISETP.GE.U32.AND.EX P0, PT, R27, UR13, PT, P0 ;  /* 0x0000000d1b007c0c */ /* 0x000fda000bf06100 */
[----:B------:R-:W0:Y:S02]  /*0280*/  @!P0 LDC.64 R12, c[0x0][0x380] ;  /* 0x0000e000ff0c8b82 */ /* 0x000e240000000a00 */
[----:B0-----:R-:W-:-:S05]  /*0290*/  @!P0 IADD3 R12, P1, PT, R29, R12, RZ ;  /* 0x0000000c1d0c8210 */ /* 0x001fca0007f3e0ff */
[----:B------:R-:W-:-:S06]  /*02a0*/  @!P0 IMAD.X R13, R31, 0x1, R13, P1 ;  /* 0x000000011f0d8824 */ /* 0x000fcc00008e060d */
[----:B------:R-:W2:Y:S01]  /*02b0*/  @!P0 LDG.E.128.CONSTANT R12, desc[UR10][R12.64] ;  /* 0x0000000a0c0c8981 */ /* 0x000ea2000c1e9d00 */
[----:B------:R-:W-:-:S04]  /*02c0*/  IADD3 R8, P2, PT, R4, R33, RZ ;  /* 0x0000002104087210 */ /* 0x000fc80007f5e0ff */
[----:B------:R-:W-:Y:S01]  /*02d0*/  ISETP.GE.U32.AND P1, PT, R8, UR12, PT ;  /* 0x0000000c08007c0c */ /* 0x000fe2000bf26070 */
[----:B------:R-:W-:-:S05]  /*02e0*/  IMAD.X R8, RZ, RZ, R27, P2 ;  /* 0x000000ffff087224 */ /* 0x000fca00010e061b */
[----:B------:R-:W-:Y:S02]  /*02f0*/  ISETP.GE.U32.AND.EX P1, PT, R8, UR13, PT, P1 ;  /* 0x0000000d08007c0c */ /* 0x000fe4000bf26110 */
[----:B------:R-:W-:-:S04]  /*0300*/  LEA R8, P3, R4, R33, 0x1 ;  /* 0x0000002104087211 */ /* 0x000fc800078608ff */
[----:B------:R-:W-:Y:S02]  /*0310*/  ISETP.GE.U32.AND P2, PT, R8, UR12, PT ;  /* 0x0000000c08007c0c */ /* 0x000fe4000bf46070 */
[----:B------:R-:W-:-:S04]  /*0320*/  LEA.HI.X R9, R4, R27, RZ, 0x1, P3 ;  /* 0x0000001b04097211 */ /* 0x000fc800018f0cff */
[----:B------:R-:W-:Y:S02]  /*0330*/  ISETP.GE.U32.AND.EX P2, PT, R9, UR13, PT, P2 ;  /* 0x0000000d09007c0c */ /* 0x000fe4000bf46120 */
[----:B------:R-:W-:-:S05]  /*0340*/  @!P1 IADD3 R8, P3, PT, R29, R6, RZ ;  /* 0x000000061d089210 */ /* 0x000fca0007f7e0ff */
[----:B------:R-:W-:Y:S01]  /*0350*/  @!P1 IMAD.X R9, R31, 0x1, R20, P3 ;  /* 0x000000011f099824 */ /* 0x000fe200018e0614 */
[----:B------:R-:W-:Y:S01]  /*0360*/  UMOV UR5, URZ ;  /* 0x000000ff00057c82 */ /* 0x000fe20008000000 */
[----:B--2---:R-:W-:-:S04]  /*0370*/  @!P0 LOP3.LUT R10, R5, R12, RZ, 0x3c, !PT ;  /* 0x0000000c050a8212 */ /* 0x004fc800078e3cff */
[----:B------:R-:W-:Y:S01]  /*0380*/  @!P0 IADD3 R11, P4, PT, R13, R10, RZ ;  /* 0x0000000a0d0b8210 */ /* 0x000fe20007f9e0ff */
[----:B------:R-:W-:-:S03]  /*0390*/  IMAD.MOV.U32 R10, RZ, RZ, R33 ;  /* 0x000000ffff0a7224 */ /* 0x000fc600078e0021 */
[----:B------:R-:W-:Y:S01]  /*03a0*/  @!P0 LOP3.LUT R14, R11, R14, RZ, 0x3c, !PT ;  /* 0x0000000e0b0e8212 */ /* 0x000fe200078e3cff */
[----:B------:R-:W-:Y:S02]  /*03b0*/  IMAD.MOV.U32 R11, RZ, RZ, R27 ;  /* 0x000000ffff0b7224 */ /* 0x000fe400078e001b */
[----:B------:R-:W-:-:S04]  /*03c0*/  IMAD.WIDE.U32 R12, R4, 0x3, R10 ;  /* 0x00000003040c7825 */ /* 0x000fc800078e000a */
[----:B------:R-:W2:Y:S01]  /*03d0*/  @!P1 LDG.E.128.CONSTANT R8, desc[UR10][R8.64] ;  /* 0x0000000a08089981 */ /* 0x000ea2000c1e9d00 */
[----:B------:R-:W-:Y:S01]  /*03e0*/  @!P0 IADD3 R5, P5, PT, R15, R14, RZ ;  /* 0x0000000e0f058210 */ /* 0x000fe20007fbe0ff */
[----:B------:R-:W-:Y:S01]  /*03f0*/  VIADD R13, R13, UR5 ;  /* 0x000000050d0d7c36 */ /* 0x000fe20008000000 */
[----:B------:R-:W-:Y:S02]  /*0400*/  ISETP.GE.U32.AND P3, PT, R12, UR12, PT ;  /* 0x0000000c0c007c0c */ /* 0x000fe4000bf66070 */
[----:B------:R-:W-:Y:S02]  /*0410*/  @!P2 IADD3 R12, P6, PT, R29, R7, RZ ;  /* 0x000000071d0ca210 */ /* 0x000fe40007fde0ff */
[----:B------:R-:W-:-:S03]  /*0420*/  ISETP.GE.U32.AND.EX P3, PT, R13, UR13, PT, P3 ;  /* 0x0000000d0d007c0c */ /* 0x000fc6000bf66130 */
[----:B------:R-:W-:-:S06]  /*0430*/  @!P2 IMAD.X R13, R31, 0x1, R21, P6 ;  /* 0x000000011f0da824 */ /* 0x000fcc00030e0615 */
[----:B------:R-:W3:Y:S04]  /*0440*/  @!P2 LDG.E.128.CONSTANT R12, desc[UR10][R12.64] ;  /* 0x0000000a0c0ca981 */ /* 0x000ee8000c1e9d00 */
[----:B------:R-:W-:-:S05]  /*0450*/  @!P3 IADD3 R16, P6, PT, R29, R24, RZ ;  /* 0x000000181d10b210 */ /* 0x000fca0007fde0ff */
[----:B------:R-:W-:-:S06]  /*0460*/  @!P3 IMAD.X R17, R31, 0x1, R26, P6 ;  /* 0x000000011f11b824 */ /* 0x000fcc00030e061a */
[----:B------:R-:W4:Y:S01]  /*0470*/  @!P3 LDG.E.128.CONSTANT R16, desc[UR10][R16.64] ;  /* 0x0000000a1010b981 */ /* 0x000f22000c1e9d00 */
[----:B------:R-:W-:Y:S01]  /*0480*/  @!P0 IADD3.X R2, PT, PT, RZ, RZ, R2, P5, P4 ;  /* 0x000000ffff028210 */ /* 0x000fe20002fe8402 */
[----:B------:R-:W-:-:S04]  /*0490*/  UIADD3 UR7, UPT, UPT, UR7, 0x4, URZ ;  /* 0x0000000407077890 */ /* 0x000fc8000fffe0ff */
[----:B------:R-:W-:Y:S01]  /*04a0*/  UISETP.NE.AND UP1, UPT, UR7, URZ, UPT ;  /* 0x000000ff0700728c */ /* 0x000fe2000bf25270 */
[----:B--2---:R-:W-:-:S04]  /*04b0*/  @!P1 LOP3.LUT R8, R5, R8, RZ, 0x3c, !PT ;  /* 0x0000000805089212 */ /* 0x004fc800078e3cff */
[----:B------:R-:W-:-:S04]  /*04c0*/  @!P1 IADD3 R9, P6, PT, R9, R8, RZ ;  /* 0x0000000809099210 */ /* 0x000fc80007fde0ff */
[----:B------:R-:W-:-:S04]  /*04d0*/  @!P1 LOP3.LUT R10, R9, R10, RZ, 0x3c, !PT ;  /* 0x0000000a090a9212 */ /* 0x000fc800078e3cff */
[----:B------:R-:W-:-:S04]  /*04e0*/  @!P1 IADD3 R5, P5, PT, R11, R10, RZ ;  /* 0x0000000a0b059210 */ /* 0x000fc80007fbe0ff */
[----:B---3--:R-:W-:Y:S02]  /*04f0*/  @!P2 LOP3.LUT R8, R5, R12, RZ, 0x3c, !PT ;  /* 0x0000000c0508a212 */ /* 0x008fe400078e3cff */
[----:B------:R-:W-:Y:S02]  /*0500*/  @!P1 IADD3.X R2, PT, PT, RZ, RZ, R2, P5, P6 ;  /* 0x000000ffff029210 */ /* 0x000fe40002fec402 */
[----:B------:R-:W-:Y:S02]  /*0510*/  @!P2 IADD3 R9, P0, PT, R13, R8, RZ ;  /* 0x000000080d09a210 */ /* 0x000fe40007f1e0ff */
[C---:B------:R-:W-:Y:S02]  /*0520*/  LEA R33, P6, R4.reuse, R33, 0x2 ;  /* 0x0000002104217211 */ /* 0x040fe400078c10ff */
[----:B------:R-:W-:Y:S02]  /*0530*/  @!P2 LOP3.LUT R14, R9, R14, RZ, 0x3c, !PT ;  /* 0x0000000e090ea212 */ /* 0x000fe400078e3cff */
[----:B------:R-:W-:-:S02]  /*0540*/  LEA.HI.X R27, R4, R27, RZ, 0x2, P6 ;  /* 0x0000001b041b7211 */ /* 0x000fc400030f14ff */
[----:B------:R-:W-:-:S04]  /*0550*/  @!P2 IADD3 R5, P4, PT, R15, R14, RZ ;  /* 0x0000000e0f05a210 */ /* 0x000fc80007f9e0ff */
[----:B----4-:R-:W-:Y:S02]  /*0560*/  @!P3 LOP3.LUT R8, R5, R16, RZ, 0x3c, !PT ;  /* 0x000000100508b212 */ /* 0x010fe400078e3cff */
[----:B------:R-:W-:Y:S02]  /*0570*/  @!P2 IADD3.X R2, PT, PT, RZ, RZ, R2, P4, P0 ;  /* 0x000000ffff02a210 */ /* 0x000fe400027e0402 */
[----:B------:R-:W-:Y:S02]  /*0580*/  @!P3 IADD3 R17, P5, PT, R17, R8, RZ ;  /* 0x000000081111b210 */ /* 0x000fe40007fbe0ff */
[C---:B------:R-:W-:Y:S02]  /*0590*/  LEA R29, P0, R4.reuse, R29, 0x6 ;  /* 0x0000001d041d7211 */ /* 0x040fe400078030ff */
[----:B------:R-:W-:Y:S02]  /*05a0*/  @!P3 LOP3.LUT R18, R17, R18, RZ, 0x3c, !PT ;  /* 0x000000121112b212 */ /* 0x000fe400078e3cff */
[----:B------:R-:W-:-:S02]  /*05b0*/  LEA.HI.X R31, R4, R31, RZ, 0x6, P0 ;  /* 0x0000001f041f7211 */ /* 0x000fc400000f34ff */
[----:B------:R-:W-:-:S04]  /*05c0*/  @!P3 IADD3 R5, P1, PT, R19, R18, RZ ;  /* 0x000000121305b210 */ /* 0x000fc80007f3e0ff */
[----:B------:R-:W-:Y:S01]  /*05d0*/  @!P3 IADD3.X R2, PT, PT, RZ, RZ, R2, P1, P5 ;  /* 0x000000ffff02b210 */ /* 0x000fe20000fea402 */
[----:B------:R-:W-:Y:S08]  /*05e0*/  BRA.U UP1, `(.L_x_2) ;  /* 0xfffffffd011c7547 */ /* 0x000ff0000b83ffff */
.L_x_1:
[----:B------:R-:W-:Y:S05]  /*05f0*/  BRA.U !UP0, `(.L_x_0) ;  /* 0x0000000108687547 */ /* 0x000fea000b800000 */
[----:B------:R-:W0:Y:S01]  /*0600*/  LDCU.64 UR12, c[0x0][0x380] ;  /* 0x00007000ff0c77ac */ /* 0x000e220008000a00 */
[----:B------:R-:W-:Y:S01]  /*0610*/  IMAD.MOV.U32 R23, RZ, RZ, RZ ;  /* 0x000000ffff177224 */ /* 0x000fe200078e00ff */
[----:B------:R-:W1:Y:S01]  /*0620*/  LDCU.64 UR14, c[0x0][0x390] ;  /* 0x00007200ff0e77ac */ /* 0x000e620008000a00 */
[----:B------:R-:W-:Y:S01]  /*0630*/  IMAD.WIDE.U32 R22, R4, UR4, R22 ;  /* 0x0000000404167c25 */ /* 0x000fe2000f8e0016 */
[----:B------:R-:W-:-:S03]  /*0640*/  UMOV UR4, URZ ;  /* 0x000000ff00047c82 */ /* 0x000fc60008000000 */
[----:B------:R-:W-:Y:S01]  /*0650*/  IMAD.MOV.U32 R15, RZ, RZ, R22 ;  /* 0x000000ffff0f7224 */ /* 0x000fe200078e0016 */
[----:B------:R-:W-:Y:S01]  /*0660*/  UIADD3 UR6, UPT, UPT, -UR6, URZ, URZ ;  /* 0x000000ff06067290 */ /* 0x000fe2000fffe1ff */
[----:B------:R-:W-:Y:S01]  /*0670*/  VIADD R17, R23, UR4 ;  /* 0x0000000417117c36 */ /* 0x000fe20008000000 */
[----:B0-----:R-:W-:-:S04]  /*0680*/  LEA R13, P0, R22, UR12, 0x4 ;  /* 0x0000000c160d7c11 */ /* 0x001fc8000f8020ff */
[----:B-1----:R-:W-:-:S09]  /*0690*/  LEA.HI.X R7, R22, UR13, R17, 0x4, P0 ;  /* 0x0000000d16077c11 */ /* 0x002fd200080f2411 */
.L_x_3:
[----:B------:R-:W-:-:S04]  /*06a0*/  ISETP.GE.U32.AND P0, PT, R15, UR14, PT ;  /* 0x0000000e0f007c0c */ /* 0x000fc8000bf06070 */
[----:B------:R-:W-:-:S13]  /*06b0*/  ISETP.GE.U32.AND.EX P0, PT, R17, UR15, PT, P0 ;  /* 0x0000000f11007c0c */ /* 0x000fda000bf06100 */
[----:B------:R-:W-:-:S05]  /*06c0*/  @!P0 IMAD.MOV.U32 R6, RZ, RZ, R13 ;  /* 0x000000ffff068224 */ /* 0x000fca00078e000d */
[----:B------:R0:W2:Y:S01]  /*06d0*/  @!P0 LDG.E.128.CONSTANT R8, desc[UR10][R6.64] ;  /* 0x0000000a06088981 */ /* 0x0000a2000c1e9d00 */
[----:B------:R-:W-:Y:S01]  /*06e0*/  UIADD3 UR6, UPT, UPT, UR6, 0x1, URZ ;  /* 0x0000000106067890 */ /* 0x000fe2000fffe0ff */
[C---:B------:R-:W-:Y:S02]  /*06f0*/  IADD3 R15, P4, PT, R4.reuse, R15, RZ ;  /* 0x0000000f040f7210 */ /* 0x040fe40007f9e0ff */
[C---:B------:R-:W-:Y:S01]  /*0700*/  LEA R13, P3, R4.reuse, R13, 0x4 ;  /* 0x0000000d040d7211 */ /* 0x040fe200078620ff */
[----:B------:R-:W-:Y:S02]  /*0710*/  UISETP.NE.AND UP0, UPT, UR6, URZ, UPT ;  /* 0x000000ff0600728c */ /* 0x000fe4000bf05270 */
[----:B------:R-:W-:Y:S01]  /*0720*/  IMAD.X R17, RZ, RZ, R17, P4 ;  /* 0x000000ffff117224 */ /* 0x000fe200020e0611 */
[----:B0-----:R-:W-:Y:S02]  /*0730*/  LEA.HI.X R7, R4, R7, RZ, 0x4, P3 ;  /* 0x0000000704077211 */ /* 0x001fe400018f24ff */
[----:B--2---:R-:W-:-:S04]  /*0740*/  @!P0 LOP3.LUT R8, R5, R8, RZ, 0x3c, !PT ;  /* 0x0000000805088212 */ /* 0x004fc800078e3cff */
[----:B------:R-:W-:-:S04]  /*0750*/  @!P0 IADD3 R9, P1, PT, R9, R8, RZ ;  /* 0x0000000809098210 */ /* 0x000fc80007f3e0ff */
[----:B------:R-:W-:-:S04]  /*0760*/  @!P0 LOP3.LUT R10, R9, R10, RZ, 0x3c, !PT ;  /* 0x0000000a090a8212 */ /* 0x000fc800078e3cff */
[----:B------:R-:W-:-:S04]  /*0770*/  @!P0 IADD3 R5, P2, PT, R11, R10, RZ ;  /* 0x0000000a0b058210 */ /* 0x000fc80007f5e0ff */
[----:B------:R-:W-:Y:S01]  /*0780*/  @!P0 IADD3.X R2, PT, PT, RZ, RZ, R2, P2, P1 ;  /* 0x000000ffff028210 */ /* 0x000fe200017e2402 */
[----:B------:R-:W-:Y:S08]  /*0790*/  BRA.U UP0, `(.L_x_3) ;  /* 0xfffffffd00c07547 */ /* 0x000ff0000b83ffff */
.L_x_0:
[----:B------:R-:W0:Y:S01]  /*07a0*/  S2UR UR5, SR_CgaCtaId ;  /* 0x00000000000579c3 */ /* 0x000e220000008800 */
[----:B------:R-:W-:Y:S01]  /*07b0*/  UMOV UR4, 0x400 ;  /* 0x0000040000047882 */ /* 0x000fe20000000000 */
[----:B---3--:R-:W-:Y:S01]  /*07c0*/  ISETP.NE.AND P0, PT, R3, RZ, PT ;  /* 0x000000ff0300720c */ /* 0x008fe20003f05270 */
[----:B0-----:R-:W-:-:S06]  /*07d0*/  ULEA UR5, UR5, UR4, 0x18 ;  /* 0x0000000405057291 */ /* 0x001fcc000f8ec0ff */
[----:B------:R-:W-:Y:S01]  /*07e0*/  LEA R7, R3, UR5, 0x3 ;  /* 0x0000000503077c11 */ /* 0x000fe2000f8e18ff */
[----:B------:R-:W-:Y:S02]  /*07f0*/  IMAD.MOV.U32 R3, RZ, RZ, R2 ;  /* 0x000000ffff037224 */ /* 0x000fe400078e0002 */
[----:B------:R-:W-:-:S05]  /*0800*/  IMAD.MOV.U32 R2, RZ, RZ, R5 ;  /* 0x000000ffff027224 */ /* 0x000fca00078e0005 */
[----:B------:R0:W-:Y:S01]  /*0810*/  STS.64 [R7], R2 ;  /* 0x0000000207007388 */ /* 0x0001e20000000a00 */
[----:B------:R-:W-:Y:S06]  /*0820*/  BAR.SYNC.DEFER_BLOCKING 0x0 ;  /* 0x0000000000007b1d */ /* 0x000fec0000010000 */
[----:B-1----:R-:W-:Y:S05]  /*0830*/  @P0 EXIT ;  /* 0x000000000000094d */ /* 0x002fea0003800000 */
[----:B------:R-:W-:Y:S01]  /*0840*/  UISETP.GE.U32.AND UP0, UPT, UR9, 0x10, UPT ;  /* 0x000000100900788c */ /* 0x000fe2000bf06070 */
[----:B0-----:R-:W-:Y:S01]  /*0850*/  CS2R R2, SRZ ;  /* 0x0000000000027805 */ /* 0x001fe2000001ff00 */
[----:B------:R-:W-:Y:S01]  /*0860*/  ULOP3.LUT UR7, UR9, 0xf, URZ, 0xc0, !UPT ;  /* 0x0000000f09077892 */ /* 0x000fe2000f8ec0ff */
[----:B------:R-:W-:-:S06]  /*0870*/  UMOV UR4, URZ ;  /* 0x000000ff00047c82 */ /* 0x000fcc0008000000 */
[----:B------:R-:W-:Y:S05]  /*0880*/  BRA.U !UP0, `(.L_x_4) ;  /* 0x0000000108847547 */ /* 0x000fea000b800000 */
[----:B------:R-:W-:Y:S01]  /*0890*/  ULOP3.LUT UR6, UR9, 0xfffffff0, URZ, 0xc0, !UPT ;  /* 0xfffffff009067892 */ /* 0x000fe2000f8ec0ff */
[----:B------:R-:W-:Y:S01]  /*08a0*/  CS2R R2, SRZ ;  /* 0x0000000000027805 */ /* 0x000fe2000001ff00 */
[----:B------:R-:W-:Y:S02]  /*08b0*/  ULOP3.LUT UR4, UR9, 0x7f0, URZ, 0xc0, !UPT ;  /* 0x000007f009047892 */ /* 0x000fe4000f8ec0ff */
[----:B------:R-:W-:Y:S02]  /*08c0*/  UIADD3 UR8, UPT, UPT, UR5, 0x40, URZ ;  /* 0x0000004005087890 */ /* 0x000fe4000fffe0ff */
[----:B------:R-:W-:-:S12]  /*08d0*/  UIADD3 UR6, UPT, UPT, -UR6, URZ, URZ ;  /* 0x000000ff06067290 */ /* 0x000fd8000fffe1ff */
.L_x_5:
[----:B------:R-:W0:Y:S01]  /*08e0*/  LDS.128 R20, [UR8+-0x40] ;  /* 0xffffc008ff147984 */ /* 0x000e220008000c00 */
[----:B------:R-:W-:-:S03]  /*08f0*/  UIADD3 UR6, UPT, UPT, UR6, 0x10, URZ ;  /* 0x0000001006067890 */ /* 0x000fc6000fffe0ff */
[----:B------:R-:W1:Y:S01]  /*0900*/  LDS.128 R16, [UR8+-0x30] ;  /* 0xffffd008ff107984 */ /* 0x000e620008000c00 */
[----:B------:R-:W-:-:S03]  /*0910*/  UISETP.NE.AND UP0, UPT, UR6, URZ, UPT ;  /* 0x000000ff0600728c */ /* 0x000fc6000bf05270 */
[----:B------:R-:W2:Y:S04]  /*0920*/  LDS.128 R12, [UR8+-0x20] ;  /* 0xffffe008ff0c7984 */ /* 0x000ea80008000c00 */
[----:B----4-:R-:W3:Y:S04]  /*0930*/  LDS.128 R4, [UR8+-0x10] ;  /* 0xfffff008ff047984 */ /* 0x010ee80008000c00 */
[----:B------:R-:W4:Y:S01]  /*0940*/  LDS.128 R8, [UR8] ;  /* 0x00000008ff087984 */ /* 0x000f220008000c00 */
[----:B0-----:R-:W-:Y:S02]  /*0950*/  LOP3.LUT R25, R22, R20, R2, 0x96, !PT ;  /* 0x0000001416197212 */ /* 0x001fe400078e9602 */
[----:B------:R-:W-:-:S02]  /*0960*/  LOP3.LUT R27, R23, R21, R3, 0x96, !PT ;  /* 0x00000015171b7212 */ /* 0x000fc400078e9603 */
[----:B------:R-:W0:Y:S01]  /*0970*/  LDS.128 R20, [UR8+0x10] ;  /* 0x00001008ff147984 */ /* 0x000e220008000c00 */
[----:B-1----:R-:W-:Y:S02]  /*0980*/  LOP3.LUT R3, R18, R16, R25, 0x96, !PT ;  /* 0x0000001012037212 */ /* 0x002fe400078e9619 */
[----:B------:R-:W-:Y:S02]  /*0990*/  LOP3.LUT R25, R19, R17, R27, 0x96, !PT ;  /* 0x0000001113197212 */ /* 0x000fe400078e961b */
[----:B------:R-:W1:Y:S01]  /*09a0*/  LDS.128 R16, [UR8+0x20] ;  /* 0x00002008ff107984 */ /* 0x000e620008000c00 */
[----:B--2---:R-:W-:Y:S02]  /*09b0*/  LOP3.LUT R3, R14, R12, R3, 0x96, !PT ;  /* 0x0000000c0e037212 */ /* 0x004fe400078e9603 */
[----:B------:R-:W-:Y:S02]  /*09c0*/  LOP3.LUT R25, R15, R13, R25, 0x96, !PT ;  /* 0x0000000d0f197212 */ /* 0x000fe400078e9619 */
[----:B------:R-:W2:Y:S01]  /*09d0*/  LDS.128 R12, [UR8+0x30] ;  /* 0x00003008ff0c7984 */ /* 0x000ea20008000c00 */
[----:B---3--:R-:W-:Y:S01]  /*09e0*/  LOP3.LUT R3, R6, R4, R3, 0x96, !PT ;  /* 0x0000000406037212 */ /* 0x008fe200078e9603 */
[----:B------:R-:W-:Y:S01]  /*09f0*/  UIADD3 UR8, UPT, UPT, UR8, 0x80, URZ ;  /* 0x0000008008087890 */ /* 0x000fe2000fffe0ff */
[----:B------:R-:W-:-:S02]  /*0a00*/  LOP3.LUT R5, R7, R5, R25, 0x96, !PT ;  /* 0x0000000507057212 */ /* 0x000fc400078e9619 */
[----:B----4-:R-:W-:Y:S02]  /*0a10*/  LOP3.LUT R3, R10, R8, R3, 0x96, !PT ;  /* 0x000000080a037212 */ /* 0x010fe400078e9603 */
[----:B------:R-:W-:Y:S02]  /*0a20*/  LOP3.LUT R9, R11, R9, R5, 0x96, !PT ;  /* 0x000000090b097212 */ /* 0x000fe400078e9605 */
[----:B0-----:R-:W-:Y:S02]  /*0a30*/  LOP3.LUT R3, R22, R20, R3, 0x96, !PT ;  /* 0x0000001416037212 */ /* 0x001fe400078e9603 */
[----:B------:R-:W-:Y:S02]  /*0a40*/  LOP3.LUT R21, R23, R21, R9, 0x96, !PT ;  /* 0x0000001517157212 */ /* 0x000fe400078e9609 */
[----:B-1----:R-:W-:Y:S02]  /*0a50*/  LOP3.LUT R3, R18, R16, R3, 0x96, !PT ;  /* 0x0000001012037212 */ /* 0x002fe400078e9603 */
[----:B------:R-:W-:-:S02]  /*0a60*/  LOP3.LUT R17, R19, R17, R21, 0x96, !PT ;  /* 0x0000001113117212 */ /* 0x000fc400078e9615 */
[----:B--2---:R-:W-:Y:S02]  /*0a70*/  LOP3.LUT R2, R14, R12, R3, 0x96, !PT ;  /* 0x0000000c0e027212 */ /* 0x004fe400078e9603 */
[----:B------:R-:W-:Y:S01]  /*0a80*/  LOP3.LUT R3, R15, R13, R17, 0x96, !PT ;  /* 0x0000000d0f037212 */ /* 0x000fe200078e9611 */
[----:B------:R-:W-:Y:S06]  /*0a90*/  BRA.U UP0, `(.L_x_5) ;  /* 0xfffffffd00907547 */ /* 0x000fec000b83ffff */
.L_x_4:
[----:B------:R-:W-:-:S09]  /*0aa0*/  UISETP.NE.AND UP0, UPT, UR7, URZ, UPT ;  /* 0x000000ff0700728c */ /* 0x000fd2000bf05270 */
[----:B------:R-:W-:Y:S05]  /*0ab0*/  BRA.U !UP0, `(.L_x_6) ;  /* 0x0000000108a47547 */ /* 0x000fea000b800000 */
[----:B------:R-:W-:Y:S02]  /*0ac0*/  UISETP.GE.U32.AND UP0, UPT, UR7, 0x8, UPT ;  /* 0x000000080700788c */ /* 0x000fe4000bf06070 */
[----:B------:R-:W-:-:S04]  /*0ad0*/  ULOP3.LUT UR8, UR9, 0x7, URZ, 0xc0, !UPT ;  /* 0x0000000709087892 */ /* 0x000fc8000f8ec0ff */
[----:B------:R-:W-:-:S03]  /*0ae0*/  UISETP.NE.AND UP1, UPT, UR8, URZ, UPT ;  /* 0x000000ff0800728c */ /* 0x000fc6000bf25270 */
[----:B------:R-:W-:Y:S08]  /*0af0*/  BRA.U !UP0, `(.L_x_7) ;  /* 0x0000000108387547 */ /* 0x000ff0000b800000 */
[----:B------:R-:W-:Y:S02]  /*0b00*/  ULEA UR6, UR4, UR5, 0x3 ;  /* 0x0000000504067291 */ /* 0x000fe4000f8e18ff */
[----:B------:R-:W-:-:S07]  /*0b10*/  UIADD3 UR4, UPT, UPT, UR4, 0x8, URZ ;  /* 0x0000000804047890 */ /* 0x000fce000fffe0ff */
[----:B------:R-:W-:Y:S04]  /*0b20*/  LDS.128 R16, [UR6] ;  /* 0x00000006ff107984 */ /* 0x000fe80008000c00 */
[----:B------:R-:W0:Y:S04]  /*0b30*/  LDS.128 R12, [UR6+0x10] ;  /* 0x00001006ff0c7984 */ /* 0x000e280008000c00 */
[----:B------:R-:W1:Y:S04]  /*0b40*/  LDS.128 R8, [UR6+0x20] ;  /* 0x00002006ff087984 */ /* 0x000e680008000c00 */
[----:B----4-:R-:W2:Y:S01]  /*0b50*/  LDS.128 R4, [UR6+0x30] ;  /* 0x00003006ff047984 */ /* 0x010ea20008000c00 */
[----:B0-----:R-:W-:-:S02]  /*0b60*/  LOP3.LUT R21, R12, R16, R18, 0x96, !PT ;  /* 0x000000100c157212 */ /* 0x001fc400078e9612 */
[----:B------:R-:W-:Y:S02]  /*0b70*/  LOP3.LUT R17, R13, R17, R19, 0x96, !PT ;  /* 0x000000110d117212 */ /* 0x000fe400078e9613 */
[----:B-1----:R-:W-:Y:S02]  /*0b80*/  LOP3.LUT R13, R8, R21, R14, 0x96, !PT ;  /* 0x00000015080d7212 */ /* 0x002fe400078e960e */
[----:B------:R-:W-:Y:S02]  /*0b90*/  LOP3.LUT R15, R9, R17, R15, 0x96, !PT ;  /* 0x00000011090f7212 */ /* 0x000fe400078e960f */
[----:B--2---:R-:W-:Y:S02]  /*0ba0*/  LOP3.LUT R9, R4, R13, R10, 0x96, !PT ;  /* 0x0000000d04097212 */ /* 0x004fe400078e960a */
[----:B------:R-:W-:Y:S02]  /*0bb0*/  LOP3.LUT R4, R5, R15, R11, 0x96, !PT ;  /* 0x0000000f05047212 */ /* 0x000fe400078e960b */
[----:B------:R-:W-:-:S02]  /*0bc0*/  LOP3.LUT R2, R2, R9, R6, 0x96, !PT ;  /* 0x0000000902027212 */ /* 0x000fc400078e9606 */
[----:B------:R-:W-:-:S07]  /*0bd0*/  LOP3.LUT R3, R3, R4, R7, 0x96, !PT ;  /* 0x0000000403037212 */ /* 0x000fce00078e9607 */
.L_x_7:
[----:B------:R-:W-:Y:S05]  /*0be0*/  BRA.U !UP1, `(.L_x_6) ;  /* 0x0000000109587547 */ /* 0x000fea000b800000 */
[----:B------:R-:W-:Y:S02]  /*0bf0*/  UISETP.GE.U32.AND UP0, UPT, UR8, 0x4, UPT ;  /* 0x000000040800788c */ /* 0x000fe4000bf06070 */
[----:B------:R-:W-:-:S04]  /*0c00*/  ULOP3.LUT UR6, UR9, 0x3, URZ, 0xc0, !UPT ;  /* 0x0000000309067892 */ /* 0x000fc8000f8ec0ff */
[----:B------:R-:W-:-:S03]  /*0c10*/  UISETP.NE.AND UP1, UPT, UR6, URZ, UPT ;  /* 0x000000ff0600728c */ /* 0x000fc6000bf25270 */
[----:B------:R-:W-:Y:S08]  /*0c20*/  BRA.U !UP0, `(.L_x_8) ;  /* 0x0000000108207547 */ /* 0x000ff0000b800000 */
[----:B------:R-:W-:Y:S02]  /*0c30*/  ULEA UR7, UR4, UR5, 0x3 ;  /* 0x0000000504077291 */ /* 0x000fe4000f8e18ff */
[----:B------:R-:W-:-:S07]  /*0c40*/  UIADD3 UR4, UPT, UPT, UR4, 0x4, URZ ;  /* 0x0000000404047890 */ /* 0x000fce000fffe0ff */
[----:B----4-:R-:W-:Y:S04]  /*0c50*/  LDS.128 R4, [UR7] ;  /* 0x00000007ff047984 */ /* 0x010fe80008000c00 */
[----:B------:R-:W0:Y:S02]  /*0c60*/  LDS.128 R8, [UR7+0x10] ;  /* 0x00001007ff087984 */ /* 0x000e240008000c00 */
[----:B0-----:R-:W-:Y:S02]  /*0c70*/  LOP3.LUT R13, R8, R4, R6, 0x96, !PT ;  /* 0x00000004080d7212 */ /* 0x001fe400078e9606 */
[----:B------:R-:W-:Y:S02]  /*0c80*/  LOP3.LUT R4, R9, R5, R7, 0x96, !PT ;  /* 0x0000000509047212 */ /* 0x000fe400078e9607 */
[----:B------:R-:W-:-:S02]  /*0c90*/  LOP3.LUT R2, R2, R13, R10, 0x96, !PT ;  /* 0x0000000d02027212 */ /* 0x000fc400078e960a */
[----:B------:R-:W-:-:S07]  /*0ca0*/  LOP3.LUT R3, R3, R4, R11, 0x96, !PT ;  /* 0x0000000403037212 */ /* 0x000fce00078e960b */
.L_x_8:
[----:B------:R-:W-:Y:S05]  /*0cb0*/  BRA.U !UP1, `(.L_x_6) ;  /* 0x0000000109247547 */ /* 0x000fea000b800000 */
[----:B------:R-:W-:Y:S02]  /*0cc0*/  ULEA UR4, UR4, UR5, 0x3 ;  /* 0x0000000504047291 */ /* 0x000fe4000f8e18ff */
[----:B------:R-:W-:-:S12]  /*0cd0*/  UIADD3 UR6, UPT, UPT, -UR6, URZ, URZ ;  /* 0x000000ff06067290 */ /* 0x000fd8000fffe1ff */
.L_x_9:
[----:B----4-:R-:W0:Y:S01]  /*0ce0*/  LDS.64 R4, [UR4] ;  /* 0x00000004ff047984 */ /* 0x010e220008000a00 */
[----:B------:R-:W-:Y:S02]  /*0cf0*/  UIADD3 UR6, UPT, UPT, UR6, 0x1, URZ ;  /* 0x0000000106067890 */ /* 0x000fe4000fffe0ff */
[----:B------:R-:W-:Y:S02]  /*0d00*/  UIADD3 UR4, UPT, UPT, UR4, 0x8, URZ ;  /* 0x0000000804047890 */ /* 0x000fe4000fffe0ff */
[----:B------:R-:W-:Y:S01]  /*0d10*/  UISETP.NE.AND UP0, UPT, UR6, URZ, UPT ;  /* 0x000000ff0600728c */ /* 0x000fe2000bf05270 */
[----:B0-----:R-:W-:Y:S02]  /*0d20*/  LOP3.LUT R2, R4, R2, RZ, 0x3c, !PT ;  /* 0x0000000204027212 */ /* 0x001fe400078e3cff */
[----:B------:R-:W-:-:S06]  /*0d30*/  LOP3.LUT R3, R5, R3, RZ, 0x3c, !PT ;  /* 0x0000000305037212 */ /* 0x000fcc00078e3cff */
[----:B------:R-:W-:Y:S05]  /*0d40*/  BRA.U UP0, `(.L_x_9) ;  /* 0xfffffffd00e47547 */ /* 0x000fea000b83ffff */
.L_x_6:
[----:B----4-:R-:W0:Y:S02]  /*0d50*/  LDC.64 R4, c[0x0][0x388] ;  /* 0x0000e200ff047b82 */ /* 0x010e240000000a00 */
[----:B0-----:R-:W-:-:S05]  /*0d60*/  IMAD.WIDE.U32 R4, R0, 0x8, R4 ;  /* 0x0000000800047825 */ /* 0x001fca00078e0004 */
[----:B------:R-:W-:Y:S01]  /*0d70*/  STG.E.64 desc[UR10][R4.64], R2 ;  /* 0x0000000204007986 */ /* 0x000fe2000c101b0a */
[----:B------:R-:W-:Y:S05]  /*0d80*/  EXIT ;  /* 0x000000000000794d */ /* 0x000fea0003800000 */
.L_x_10:
[----:B------:R-:W-:-:S00]  /*0d90*/  BRA `(.L_x_10) ;  /* 0xfffffffc00fc7947 */ /* 0x000fc0000383ffff */
[----:B------:R-:W-:-:S00]  /*0da0*/  NOP ;  /* 0x0000000000007918 */ /* 0x000fc00000000000 */
        /* <DEDUP_REMOVED lines=13> */
.L_x_11:


//--------------------- .nv.shared._Z21bandwidth_read_kernelPK7Vec4U32Pmmi --------------------------
	.section	.nv.shared._Z21bandwidth_read_kernelPK7Vec4U32Pmmi,"aw",@nobits
	.sectionflags	@""
	.align	8
.nv.shared._Z21bandwidth_read_kernelPK7Vec4U32Pmmi:
	.zero		3072


//--------------------- .nv.shared.reserved.0     --------------------------
	.section	.nv.shared.reserved.0,"aw",@nobits
	.weak		__nv_reservedSMEM_offset_0_alias
	.size		__nv_reservedSMEM_offset_0_alias, 0, 64
	.other		__nv_reservedSMEM_offset_0_alias,@"STO_CUDA_RESERVED_SHARED STV_DEFAULT"
__nv_reservedSMEM_offset_0_alias:
	.zero		0
	.zero		64


//--------------------- .nv.constant0._Z21bandwidth_read_kernelPK7Vec4U32Pmmi --------------------------
	.section	.nv.constant0._Z21bandwidth_read_kernelPK7Vec4U32Pmmi,"a",@progbits
	.sectionflags	@""
	.align	4
.nv.constant0._Z21bandwidth_read_kernelPK7Vec4U32Pmmi:
	.zero		924


//--------------------- SYMBOLS --------------------------

	.type		.nv.reservedSmem.offset0,@object
	.size		.nv.reservedSmem.offset0,0x4
	.type		.nv.reservedSmem.cap,@object
	.size		.nv.reservedSmem.cap,0x4
